	.headerflags	@"EF_CUDA_TEXMODE_UNIFIED EF_CUDA_64BIT_ADDRESS EF_CUDA_ACCELERATORS EF_CUDA_SM90 EF_CUDA_VIRTUAL_SM(EF_CUDA_SM90)"
	.elftype	@"ET_EXEC"


//--------------------- .nv.info                  --------------------------
	.section	.nv.info,"",@"SHT_CUDA_INFO"
	.align	4


	//----- nvinfo : EIATTR_REGCOUNT
	.align		4
        /*0000*/ 	.byte	0x04, 0x2f
        /*0002*/ 	.short	(.L_1 - .L_0)
	.align		4
.L_0:
        /*0004*/ 	.word	index@(triton_poi_fused_convolution_leaky_relu_18)
        /*0008*/ 	.word	0x00000010


	//----- nvinfo : EIATTR_MIN_STACK_SIZE
	.align		4
.L_1:
        /*000c*/ 	.byte	0x04, 0x12
        /*000e*/ 	.short	(.L_3 - .L_2)
	.align		4
.L_2:
        /*0010*/ 	.word	index@(triton_poi_fused_convolution_leaky_relu_18)
        /*0014*/ 	.word	0x00000000


	//----- nvinfo : EIATTR_FRAME_SIZE
	.align		4
.L_3:
        /*0018*/ 	.byte	0x04, 0x11
        /*001a*/ 	.short	(.L_5 - .L_4)
	.align		4
.L_4:
        /*001c*/ 	.word	index@(triton_poi_fused_convolution_leaky_relu_18)
        /*0020*/ 	.word	0x00000000


	//----- nvinfo : EIATTR_MIN_STACK_SIZE
	.align		4
.L_5:
        /*0024*/ 	.byte	0x04, 0x12
        /*0026*/ 	.short	(.L_7 - .L_6)
	.align		4
.L_6:
        /*0028*/ 	.word	index@(triton_poi_fused_convolution_leaky_relu_18)
        /*002c*/ 	.word	0x00000000
.L_7:


//--------------------- .nv.info.triton_poi_fused_convolution_leaky_relu_18 --------------------------
	.section	.nv.info.triton_poi_fused_convolution_leaky_relu_18,"",@"SHT_CUDA_INFO"
	.sectionflags	@""
	.align	4


	//----- nvinfo : EIATTR_CUDA_API_VERSION
	.align		4
        /*0000*/ 	.byte	0x04, 0x37
        /*0002*/ 	.short	(.L_9 - .L_8)
.L_8:
        /*0004*/ 	.word	0x0000007c


	//----- nvinfo : EIATTR_KPARAM_INFO
	.align		4
.L_9:
        /*0008*/ 	.byte	0x04, 0x17
        /*000a*/ 	.short	(.L_11 - .L_10)
.L_10:
        /*000c*/ 	.word	0x00000000
        /*0010*/ 	.short	0x0003
        /*0012*/ 	.short	0x0018
        /*0014*/ 	.byte	0x00, 0xf0, 0x11, 0x00


	//----- nvinfo : EIATTR_KPARAM_INFO
	.align		4
.L_11:
        /*0018*/ 	.byte	0x04, 0x17
        /*001a*/ 	.short	(.L_13 - .L_12)
.L_12:
        /*001c*/ 	.word	0x00000000
        /*0020*/ 	.short	0x0002
        /*0022*/ 	.short	0x0010
        /*0024*/ 	.byte	0x00, 0xf4, 0x21, 0x00


	//----- nvinfo : EIATTR_KPARAM_INFO
	.align		4
.L_13:
        /*0028*/ 	.byte	0x04, 0x17
        /*002a*/ 	.short	(.L_15 - .L_14)
.L_14:
        /*002c*/ 	.word	0x00000000
        /*0030*/ 	.short	0x0001
        /*0032*/ 	.short	0x0008
        /*0034*/ 	.byte	0x00, 0xf4, 0x21, 0x00


	//----- nvinfo : EIATTR_KPARAM_INFO
	.align		4
.L_15:
        /*0038*/ 	.byte	0x04, 0x17
        /*003a*/ 	.short	(.L_17 - .L_16)
.L_16:
        /*003c*/ 	.word	0x00000000
        /*0040*/ 	.short	0x0000
        /*0042*/ 	.short	0x0000
        /*0044*/ 	.byte	0x00, 0xf4, 0x21, 0x00


	//----- nvinfo : EIATTR_SPARSE_MMA_MASK
	.align		4
.L_17:
        /*0048*/ 	.byte	0x03, 0x50
        /*004a*/ 	.short	0x0000


	//----- nvinfo : EIATTR_MAXREG_COUNT
	.align		4
        /*004c*/ 	.byte	0x03, 0x1b
        /*004e*/ 	.short	0x00ff


	//----- nvinfo : EIATTR_EXIT_INSTR_OFFSETS
	.align		4
        /*0050*/ 	.byte	0x04, 0x1c
        /*0052*/ 	.short	(.L_19 - .L_18)


	//   ....[0]....
.L_18:
        /*0054*/ 	.word	0x00000260


	//   ....[1]....
        /*0058*/ 	.word	0x00000280


	//----- nvinfo : EIATTR_REQNTID
	.align		4
.L_19:
        /*005c*/ 	.byte	0x04, 0x10
        /*005e*/ 	.short	(.L_21 - .L_20)
.L_20:
        /*0060*/ 	.word	0x00000080
        /*0064*/ 	.word	0x00000001
        /*0068*/ 	.word	0x00000001


	//----- nvinfo : EIATTR_CBANK_PARAM_SIZE
	.align		4
.L_21:
        /*006c*/ 	.byte	0x03, 0x19
        /*006e*/ 	.short	0x001c


	//----- nvinfo : EIATTR_PARAM_CBANK
	.align		4
        /*0070*/ 	.byte	0x04, 0x0a
        /*0072*/ 	.short	(.L_23 - .L_22)
	.align		4
.L_22:
        /*0074*/ 	.word	index@(.nv.constant0.triton_poi_fused_convolution_leaky_relu_18)
        /*0078*/ 	.short	0x0210
        /*007a*/ 	.short	0x001c


	//----- nvinfo : EIATTR_SW_WAR
	.align		4
.L_23:
        /*007c*/ 	.byte	0x04, 0x36
        /*007e*/ 	.short	(.L_25 - .L_24)
.L_24:
        /*0080*/ 	.word	0x00000008
.L_25:


//--------------------- .nv.callgraph             --------------------------
	.section	.nv.callgraph,"",@"SHT_CUDA_CALLGRAPH"
	.align	4
	.sectionentsize	8
	.align		4
        /*0000*/ 	.word	0x00000000
	.align		4
        /*0004*/ 	.word	0xffffffff
	.align		4
        /*0008*/ 	.word	0x00000000
	.align		4
        /*000c*/ 	.word	0xfffffffe
	.align		4
        /*0010*/ 	.word	0x00000000
	.align		4
        /*0014*/ 	.word	0xfffffffd
	.align		4
        /*0018*/ 	.word	0x00000000
	.align		4
        /*001c*/ 	.word	0xfffffffc


//--------------------- .text.triton_poi_fused_convolution_leaky_relu_18 --------------------------
	.section	.text.triton_poi_fused_convolution_leaky_relu_18,"ax",@progbits
	.align	128
        .global         triton_poi_fused_convolution_leaky_relu_18
        .type           triton_poi_fused_convolution_leaky_relu_18,@function
        .size           triton_poi_fused_convolution_leaky_relu_18,(.L_x_1 - triton_poi_fused_convolution_leaky_relu_18)
        .other          triton_poi_fused_convolution_leaky_relu_18,@"STO_CUDA_ENTRY STV_DEFAULT"
triton_poi_fused_convolution_leaky_relu_18:
.text.triton_poi_fused_convolution_leaky_relu_18:
[----:B------:R-:W0:Y:S02]  /*0000*/  LDC R1, c[0x0][0x28] ;  /* 0x00000a00ff017b82 */ /* 0x000e240000000800 */
[----:B------:R-:W1:Y:S01]  /*0010*/  S2R R0, SR_TID.X ;  /* 0x0000000000007919 */ /* 0x000e620000002100 */
[----:B------:R-:W2:Y:S01]  /*0020*/  LDC.64 R4, c[0x0][0x218] ;  /* 0x00008600ff047b82 */ /* 0x000ea20000000a00 */
[----:B------:R-:W-:Y:S01]  /*0030*/  IMAD.MOV.U32 R11, RZ, RZ, RZ ;  /* 0x000000ffff0b7224 */ /* 0x000fe200078e00ff */
[----:B------:R-:W-:Y:S01]  /*0040*/  ULDC.64 UR4, c[0x0][0x208] ;  /* 0x0000820000047ab9 */ /* 0x000fe20000000a00 */
[----:B------:R-:W3:Y:S01]  /*0050*/  S2R R7, SR_CTAID.X ;  /* 0x0000000000077919 */ /* 0x000ee20000002500 */
[----:B------:R-:W-:Y:S01]  /*0060*/  ULDC.64 UR6, c[0x0][0x220] ;  /* 0x0000880000067ab9 */ /* 0x000fe20000000a00 */
[----:B-1----:R-:W-:-:S05]  /*0070*/  IMAD.SHL.U32 R0, R0, 0x2, RZ ;  /* 0x0000000200007824 */ /* 0x002fca00078e00ff */
[----:B------:R-:W-:-:S05]  /*0080*/  LOP3.LUT R0, R0, 0xfe, RZ, 0xc0, !PT ;  /* 0x000000fe00007812 */ /* 0x000fca00078ec0ff */
[----:B---3--:R-:W-:-:S04]  /*0090*/  IMAD R7, R7, 0x100, R0 ;  /* 0x0000010007077824 */ /* 0x008fc800078e0200 */
[C---:B------:R-:W-:Y:S01]  /*00a0*/  IMAD.HI R0, R7.reuse, 0x2e8ba2e9, RZ ;  /* 0x2e8ba2e907007827 */ /* 0x040fe200078e02ff */
[----:B------:R-:W-:-:S04]  /*00b0*/  ISETP.GE.AND P2, PT, R7, 0xb00, PT ;  /* 0x00000b000700780c */ /* 0x000fc80003f46270 */
[----:B------:R-:W-:-:S04]  /*00c0*/  SHF.R.U32.HI R3, RZ, 0x1f, R0 ;  /* 0x0000001fff037819 */ /* 0x000fc80000011600 */
[----:B------:R-:W-:Y:S02]  /*00d0*/  LEA.HI.SX32 R0, R0, R3, 0x1e ;  /* 0x0000000300007211 */ /* 0x000fe400078ff2ff */
[----:B------:R-:W1:Y:S02]  /*00e0*/  LDC.64 R2, c[0x0][0x210] ;  /* 0x00008400ff027b82 */ /* 0x000e640000000a00 */
[----:B------:R-:W-:-:S04]  /*00f0*/  SHF.R.S32.HI R9, RZ, 0x1f, R0 ;  /* 0x0000001fff097819 */ /* 0x000fc80000011400 */
[----:B------:R-:W-:-:S04]  /*0100*/  LEA.HI R9, R9, R0, RZ, 0x5 ;  /* 0x0000000009097211 */ /* 0x000fc800078f28ff */
[----:B------:R-:W-:-:S05]  /*0110*/  LOP3.LUT R9, R9, 0xffffffe0, RZ, 0xc0, !PT ;  /* 0xffffffe009097812 */ /* 0x000fca00078ec0ff */
[----:B------:R-:W-:Y:S02]  /*0120*/  IMAD.IADD R9, R0, 0x1, -R9 ;  /* 0x0000000100097824 */ /* 0x000fe400078e0a09 */
[----:B------:R-:W-:Y:S02]  /*0130*/  IMAD.MOV.U32 R0, RZ, RZ, RZ ;  /* 0x000000ffff007224 */ /* 0x000fe400078e00ff */
[----:B--2---:R-:W-:Y:S01]  /*0140*/  IMAD.WIDE R4, R9, 0x4, R4 ;  /* 0x0000000409047825 */ /* 0x004fe200078e0204 */
[----:B------:R-:W-:-:S03]  /*0150*/  CS2R R8, SRZ ;  /* 0x0000000000087805 */ /* 0x000fc6000001ff00 */
[----:B-1----:R-:W-:Y:S01]  /*0160*/  IMAD.WIDE R2, R7, 0x4, R2 ;  /* 0x0000000407027825 */ /* 0x002fe200078e0202 */
[----:B------:R-:W2:Y:S04]  /*0170*/  @!P2 LDG.E.EL R11, desc[UR4][R4.64] ;  /* 0x00000004040ba981 */ /* 0x000ea8000c2e1900 */
[----:B------:R-:W2:Y:S04]  /*0180*/  @!P2 LDG.E.64 R8, desc[UR4][R2.64] ;  /* 0x000000040208a981 */ /* 0x000ea8000c1e1b00 */
[----:B------:R-:W3:Y:S01]  /*0190*/  @!P2 LDG.E.EL R0, desc[UR4][R4.64] ;  /* 0x000000040400a981 */ /* 0x000ee2000c2e1900 */
[----:B------:R-:W-:-:S04]  /*01a0*/  IADD3 R6, P3, R7, UR6, RZ ;  /* 0x0000000607067c10 */ /* 0x000fc8000ff7e0ff */
[----:B------:R-:W-:Y:S02]  /*01b0*/  LEA.HI.X.SX32 R7, R7, UR7, 0x1, P3 ;  /* 0x0000000707077c11 */ /* 0x000fe400098f0eff */
[----:B--2---:R-:W-:Y:S02]  /*01c0*/  FSETP.GT.AND P1, PT, R8, -R11, PT ;  /* 0x8000000b0800720b */ /* 0x004fe40003f24000 */
[----:B---3--:R-:W-:Y:S02]  /*01d0*/  FSETP.GT.AND P0, PT, R9, -R0, PT ;  /* 0x800000000900720b */ /* 0x008fe40003f04000 */
[----:B------:R-:W-:Y:S02]  /*01e0*/  SEL R10, RZ, 0x1, !P1 ;  /* 0x00000001ff0a7807 */ /* 0x000fe40004800000 */
[----:B------:R-:W-:Y:S01]  /*01f0*/  SEL R13, RZ, 0x100, !P0 ;  /* 0x00000100ff0d7807 */ /* 0x000fe20004000000 */
[----:B------:R-:W-:-:S04]  /*0200*/  FADD R8, R11, R8 ;  /* 0x000000080b087221 */ /* 0x000fc80000000000 */
[----:B------:R-:W-:Y:S02]  /*0210*/  IMAD.IADD R13, R10, 0x1, R13 ;  /* 0x000000010a0d7824 */ /* 0x000fe400078e020d */
[----:B------:R-:W-:Y:S01]  /*0220*/  FADD R9, R0, R9 ;  /* 0x0000000900097221 */ /* 0x000fe20000000000 */
[----:B------:R-:W-:Y:S02]  /*0230*/  @!P1 FMUL R8, R8, 0.10000000149011611938 ;  /* 0x3dcccccd08089820 */ /* 0x000fe40000400000 */
[----:B------:R1:W-:Y:S01]  /*0240*/  @!P2 STG.E.U16 desc[UR4][R6.64], R13 ;  /* 0x0000000d0600a986 */ /* 0x0003e2000c101504 */
[----:B------:R-:W-:Y:S01]  /*0250*/  @!P0 FMUL R9, R9, 0.10000000149011611938 ;  /* 0x3dcccccd09098820 */ /* 0x000fe20000400000 */
[----:B------:R-:W-:Y:S06]  /*0260*/  @P2 EXIT ;  /* 0x000000000000294d */ /* 0x000fec0003800000 */
[----:B------:R-:W-:Y:S01]  /*0270*/  STG.E.64 desc[UR4][R2.64], R8 ;  /* 0x0000000802007986 */ /* 0x000fe2000c101b04 */
[----:B------:R-:W-:Y:S05]  /*0280*/  EXIT ;  /* 0x000000000000794d */ /* 0x000fea0003800000 */
.L_x_0:
[----:B------:R-:W-:-:S00]  /*0290*/  BRA `(.L_x_0) ;  /* 0xfffffffc00fc7947 */ /* 0x000fc0000383ffff */
[----:B------:R-:W-:-:S00]  /*02a0*/  NOP ;  /* 0x0000000000007918 */ /* 0x000fc00000000000 */
        /* <DEDUP_REMOVED lines=13> */
.L_x_1:


//--------------------- .nv.constant0.triton_poi_fused_convolution_leaky_relu_18 --------------------------
	.section	.nv.constant0.triton_poi_fused_convolution_leaky_relu_18,"a",@progbits
	.sectionflags	@""
	.align	4
.nv.constant0.triton_poi_fused_convolution_leaky_relu_18:
	.zero		556
